//
// Generated by NVIDIA NVVM Compiler
//
// Compiler Build ID: CL-36424714
// Cuda compilation tools, release 13.0, V13.0.88
// Based on NVVM 20.0.0
//

.version 9.0
.target sm_100
.address_size 64

	// .globl	_Z12sum_of_arrayPfS_S_S_

.visible .entry _Z12sum_of_arrayPfS_S_S_(
	.param .u64 .ptr .align 1 _Z12sum_of_arrayPfS_S_S__param_0,
	.param .u64 .ptr .align 1 _Z12sum_of_arrayPfS_S_S__param_1,
	.param .u64 .ptr .align 1 _Z12sum_of_arrayPfS_S_S__param_2,
	.param .u64 .ptr .align 1 _Z12sum_of_arrayPfS_S_S__param_3
)
{
	.reg .b32 	%r<5>;
	.reg .b32 	%f<6>;
	.reg .b64 	%rd<14>;

	ld.param.u64 	%rd1, [_Z12sum_of_arrayPfS_S_S__param_0];
	ld.param.u64 	%rd2, [_Z12sum_of_arrayPfS_S_S__param_1];
	ld.param.u64 	%rd3, [_Z12sum_of_arrayPfS_S_S__param_2];
	ld.param.u64 	%rd4, [_Z12sum_of_arrayPfS_S_S__param_3];
	cvta.to.global.u64 	%rd5, %rd4;
	cvta.to.global.u64 	%rd6, %rd3;
	cvta.to.global.u64 	%rd7, %rd2;
	cvta.to.global.u64 	%rd8, %rd1;
	mov.u32 	%r1, %ctaid.x;
	mov.u32 	%r2, %ntid.x;
	mov.u32 	%r3, %tid.x;
	mad.lo.s32 	%r4, %r1, %r2, %r3;
	mul.wide.u32 	%rd9, %r4, 4;
	add.s64 	%rd10, %rd8, %rd9;
	ld.global.f32 	%f1, [%rd10];
	add.s64 	%rd11, %rd7, %rd9;
	ld.global.f32 	%f2, [%rd11];
	add.f32 	%f3, %f1, %f2;
	add.s64 	%rd12, %rd6, %rd9;
	ld.global.f32 	%f4, [%rd12];
	add.f32 	%f5, %f3, %f4;
	add.s64 	%rd13, %rd5, %rd9;
	st.global.f32 	[%rd13], %f5;
	ret;

}


// ===== COMPILED SASS (sm_100) =====

	.target	sm_100

	.elftype	@"ET_EXEC"


//--------------------- .note.nv.tkinfo           --------------------------
	.section	.note.nv.tkinfo,"",@"SHT_NOTE"
	.sectionflags	@"SHF_NOTE_NV_TKINFO"
	.tkinfo
        /*0018*/ 	.word	0x00000002
        /*0030*/ 	.string	""
        /*0030*/ 	.string	"ptxas"
        /*0030*/ 	.string	"Cuda compilation tools, release 13.0, V13.0.88"
        /*0030*/ 	.string	"Build cuda_13.0.r13.0/compiler.36424714_0"
        /*0030*/ 	.string	"-arch sm_100 -m 64 "



//--------------------- .note.nv.cuinfo           --------------------------
	.section	.note.nv.cuinfo,"",@"SHT_NOTE"
	.sectionflags	@"SHF_NOTE_NV_CUINFO"
        /*0018*/ 	.short	0x0002
        /*001a*/ 	.short	0x0064
        /*001c*/ 	.short	0x0082
	.zero		2


//--------------------- .nv.info                  --------------------------
	.section	.nv.info,"",@"SHT_CUDA_INFO"
	.align	4


	//----- nvinfo : EIATTR_REGCOUNT
	.align		4
        /*0000*/ 	.byte	0x04, 0x2f
        /*0002*/ 	.short	(.L_1 - .L_0)
	.align		4
.L_0:
        /*0004*/ 	.word	index@(_Z12sum_of_arrayPfS_S_S_)
        /*0008*/ 	.word	0x0000000e


	//----- nvinfo : EIATTR_FRAME_SIZE
	.align		4
.L_1:
        /*000c*/ 	.byte	0x04, 0x11
        /*000e*/ 	.short	(.L_3 - .L_2)
	.align		4
.L_2:
        /*0010*/ 	.word	index@(_Z12sum_of_arrayPfS_S_S_)
        /*0014*/ 	.word	0x00000000


	//----- nvinfo : EIATTR_MIN_STACK_SIZE
	.align		4
.L_3:
        /*0018*/ 	.byte	0x04, 0x12
        /*001a*/ 	.short	(.L_5 - .L_4)
	.align		4
.L_4:
        /*001c*/ 	.word	index@(_Z12sum_of_arrayPfS_S_S_)
        /*0020*/ 	.word	0x00000000
.L_5:


//--------------------- .nv.compat                --------------------------
	.section	.nv.compat,"",@"SHT_CUDA_COMPAT_INFO"
	.align	4
        /*0000*/ 	.byte	0x02, 0x09, 0x00, 0x00, 0x02, 0x02, 0x01, 0x00, 0x02, 0x05, 0x05, 0x00, 0x03, 0x07, 0x01, 0x01
        /*0010*/ 	.byte	0x02, 0x03, 0x00, 0x00, 0x02, 0x06, 0x01, 0x00, 0x04, 0x0b, 0x08, 0x00, 0x09, 0x00, 0x00, 0x00
        /*0020*/ 	.byte	0x00, 0x00, 0x00, 0x00


//--------------------- .nv.info._Z12sum_of_arrayPfS_S_S_ --------------------------
	.section	.nv.info._Z12sum_of_arrayPfS_S_S_,"",@"SHT_CUDA_INFO"
	.sectionflags	@""
	.align	4


	//----- nvinfo : EIATTR_CUDA_API_VERSION
	.align		4
        /*0000*/ 	.byte	0x04, 0x37
        /*0002*/ 	.short	(.L_7 - .L_6)
.L_6:
        /*0004*/ 	.word	0x00000082


	//----- nvinfo : EIATTR_KPARAM_INFO
	.align		4
.L_7:
        /*0008*/ 	.byte	0x04, 0x17
        /*000a*/ 	.short	(.L_9 - .L_8)
.L_8:
        /*000c*/ 	.word	0x00000000
        /*0010*/ 	.short	0x0003
        /*0012*/ 	.short	0x0018
        /*0014*/ 	.byte	0x00, 0xf5, 0x21, 0x00


	//----- nvinfo : EIATTR_KPARAM_INFO
	.align		4
.L_9:
        /*0018*/ 	.byte	0x04, 0x17
        /*001a*/ 	.short	(.L_11 - .L_10)
.L_10:
        /*001c*/ 	.word	0x00000000
        /*0020*/ 	.short	0x0002
        /*0022*/ 	.short	0x0010
        /*0024*/ 	.byte	0x00, 0xf5, 0x21, 0x00


	//----- nvinfo : EIATTR_KPARAM_INFO
	.align		4
.L_11:
        /*0028*/ 	.byte	0x04, 0x17
        /*002a*/ 	.short	(.L_13 - .L_12)
.L_12:
        /*002c*/ 	.word	0x00000000
        /*0030*/ 	.short	0x0001
        /*0032*/ 	.short	0x0008
        /*0034*/ 	.byte	0x00, 0xf5, 0x21, 0x00


	//----- nvinfo : EIATTR_KPARAM_INFO
	.align		4
.L_13:
        /*0038*/ 	.byte	0x04, 0x17
        /*003a*/ 	.short	(.L_15 - .L_14)
.L_14:
        /*003c*/ 	.word	0x00000000
        /*0040*/ 	.short	0x0000
        /*0042*/ 	.short	0x0000
        /*0044*/ 	.byte	0x00, 0xf5, 0x21, 0x00


	//----- nvinfo : EIATTR_SPARSE_MMA_MASK
	.align		4
.L_15:
        /*0048*/ 	.byte	0x03, 0x50
        /*004a*/ 	.short	0x0000


	//----- nvinfo : EIATTR_MAXREG_COUNT
	.align		4
        /*004c*/ 	.byte	0x03, 0x1b
        /*004e*/ 	.short	0x00ff


	//----- nvinfo : EIATTR_MERCURY_ISA_VERSION
	.align		4
        /*0050*/ 	.byte	0x03, 0x5f
        /*0052*/ 	.short	0x0101


	//----- nvinfo : EIATTR_VRC_CTA_INIT_COUNT
	.align		4
        /*0054*/ 	.byte	0x02, 0x4a
	.zero		1
	.zero		1


	//----- nvinfo : EIATTR_EXIT_INSTR_OFFSETS
	.align		4
        /*0058*/ 	.byte	0x04, 0x1c
        /*005a*/ 	.short	(.L_17 - .L_16)


	//   ....[0]....
.L_16:
        /*005c*/ 	.word	0x00000140


	//----- nvinfo : EIATTR_CBANK_PARAM_SIZE
	.align		4
.L_17:
        /*0060*/ 	.byte	0x03, 0x19
        /*0062*/ 	.short	0x0020


	//----- nvinfo : EIATTR_PARAM_CBANK
	.align		4
        /*0064*/ 	.byte	0x04, 0x0a
        /*0066*/ 	.short	(.L_19 - .L_18)
	.align		4
.L_18:
        /*0068*/ 	.word	index@(.nv.constant0._Z12sum_of_arrayPfS_S_S_)
        /*006c*/ 	.short	0x0380
        /*006e*/ 	.short	0x0020


	//----- nvinfo : EIATTR_SW_WAR
	.align		4
.L_19:
        /*0070*/ 	.byte	0x04, 0x36
        /*0072*/ 	.short	(.L_21 - .L_20)
.L_20:
        /*0074*/ 	.word	0x00000008
.L_21:


//--------------------- .nv.callgraph             --------------------------
	.section	.nv.callgraph,"",@"SHT_CUDA_CALLGRAPH"
	.align	4
	.sectionentsize	8
	.align		4
        /*0000*/ 	.word	0x00000000
	.align		4
        /*0004*/ 	.word	0xffffffff
	.align		4
        /*0008*/ 	.word	0x00000000
	.align		4
        /*000c*/ 	.word	0xfffffffe
	.align		4
        /*0010*/ 	.word	0x00000000
	.align		4
        /*0014*/ 	.word	0xfffffffd
	.align		4
        /*0018*/ 	.word	0x00000000
	.align		4
        /*001c*/ 	.word	0xfffffffc


//--------------------- .text._Z12sum_of_arrayPfS_S_S_ --------------------------
	.section	.text._Z12sum_of_arrayPfS_S_S_,"ax",@progbits
	.align	128
        .global         _Z12sum_of_arrayPfS_S_S_
        .type           _Z12sum_of_arrayPfS_S_S_,@function
        .size           _Z12sum_of_arrayPfS_S_S_,(.L_x_1 - _Z12sum_of_arrayPfS_S_S_)
        .other          _Z12sum_of_arrayPfS_S_S_,@"STO_CUDA_ENTRY STV_DEFAULT"
_Z12sum_of_arrayPfS_S_S_:
.text._Z12sum_of_arrayPfS_S_S_:
[----:B------:R-:W-:Y:S01]  /*0000*/  LDC R1, c[0x0][0x37c] ;  /* 0x0000df00ff017b82 */ /* 0x000fe20000000800 */
[----:B------:R-:W0:Y:S07]  /*0010*/  S2R R0, SR_TID.X ;  /* 0x0000000000007919 */ /* 0x000e2e0000002100 */
[----:B------:R-:W0:Y:S01]  /*0020*/  S2UR UR6, SR_CTAID.X ;  /* 0x00000000000679c3 */ /* 0x000e220000002500 */
[----:B------:R-:W1:Y:S07]  /*0030*/  LDCU.64 UR4, c[0x0][0x358] ;  /* 0x00006b00ff0477ac */ /* 0x000e6e0008000a00 */
[----:B------:R-:W0:Y:S08]  /*0040*/  LDC R11, c[0x0][0x360] ;  /* 0x0000d800ff0b7b82 */ /* 0x000e300000000800 */
[----:B------:R-:W2:Y:S08]  /*0050*/  LDC.64 R2, c[0x0][0x380] ;  /* 0x0000e000ff027b82 */ /* 0x000eb00000000a00 */
[----:B------:R-:W3:Y:S08]  /*0060*/  LDC.64 R4, c[0x0][0x388] ;  /* 0x0000e200ff047b82 */ /* 0x000ef00000000a00 */
[----:B------:R-:W4:Y:S01]  /*0070*/  LDC.64 R6, c[0x0][0x390] ;  /* 0x0000e400ff067b82 */ /* 0x000f220000000a00 */
[----:B0-----:R-:W-:-:S04]  /*0080*/  IMAD R11, R11, UR6, R0 ;  /* 0x000000060b0b7c24 */ /* 0x001fc8000f8e0200 */
[----:B--2---:R-:W-:-:S03]  /*0090*/  IMAD.WIDE.U32 R2, R11, 0x4, R2 ;  /* 0x000000040b027825 */ /* 0x004fc600078e0002 */
[----:B------:R-:W0:Y:S03]  /*00a0*/  LDC.64 R8, c[0x0][0x398] ;  /* 0x0000e600ff087b82 */ /* 0x000e260000000a00 */
[----:B-1----:R-:W2:Y:S01]  /*00b0*/  LDG.E R2, desc[UR4][R2.64] ;  /* 0x0000000402027981 */ /* 0x002ea2000c1e1900 */
[----:B---3--:R-:W-:-:S06]  /*00c0*/  IMAD.WIDE.U32 R4, R11, 0x4, R4 ;  /* 0x000000040b047825 */ /* 0x008fcc00078e0004 */
[----:B------:R-:W2:Y:S01]  /*00d0*/  LDG.E R5, desc[UR4][R4.64] ;  /* 0x0000000404057981 */ /* 0x000ea2000c1e1900 */
[----:B----4-:R-:W-:-:S06]  /*00e0*/  IMAD.WIDE.U32 R6, R11, 0x4, R6 ;  /* 0x000000040b067825 */ /* 0x010fcc00078e0006 */
[----:B------:R-:W3:Y:S01]  /*00f0*/  LDG.E R7, desc[UR4][R6.64] ;  /* 0x0000000406077981 */ /* 0x000ee2000c1e1900 */
[----:B0-----:R-:W-:-:S04]  /*0100*/  IMAD.WIDE.U32 R8, R11, 0x4, R8 ;  /* 0x000000040b087825 */ /* 0x001fc800078e0008 */
[----:B--2---:R-:W-:-:S04]  /*0110*/  FADD R0, R2, R5 ;  /* 0x0000000502007221 */ /* 0x004fc80000000000 */
[----:B---3--:R-:W-:-:S05]  /*0120*/  FADD R11, R0, R7 ;  /* 0x00000007000b7221 */ /* 0x008fca0000000000 */
[----:B------:R-:W-:Y:S01]  /*0130*/  STG.E desc[UR4][R8.64], R11 ;  /* 0x0000000b08007986 */ /* 0x000fe2000c101904 */
[----:B------:R-:W-:Y:S05]  /*0140*/  EXIT ;  /* 0x000000000000794d */ /* 0x000fea0003800000 */
.L_x_0:
[----:B------:R-:W-:-:S00]  /*0150*/  BRA `(.L_x_0) ;  /* 0xfffffffc00fc7947 */ /* 0x000fc0000383ffff */
[----:B------:R-:W-:-:S00]  /*0160*/  NOP ;  /* 0x0000000000007918 */ /* 0x000fc00000000000 */
        /* <DEDUP_REMOVED lines=9> */
.L_x_1:


//--------------------- .nv.shared.reserved.0     --------------------------
	.section	.nv.shared.reserved.0,"aw",@nobits
	.weak		__nv_reservedSMEM_offset_0_alias
	.size		__nv_reservedSMEM_offset_0_alias, 0, 64
	.other		__nv_reservedSMEM_offset_0_alias,@"STO_CUDA_RESERVED_SHARED STV_DEFAULT"
__nv_reservedSMEM_offset_0_alias:
	.zero		0
	.zero		64


//--------------------- .nv.constant0._Z12sum_of_arrayPfS_S_S_ --------------------------
	.section	.nv.constant0._Z12sum_of_arrayPfS_S_S_,"a",@progbits
	.sectionflags	@""
	.align	4
.nv.constant0._Z12sum_of_arrayPfS_S_S_:
	.zero		928


//--------------------- SYMBOLS --------------------------

	.type		.nv.reservedSmem.offset0,@object
	.size		.nv.reservedSmem.offset0,0x4
